//
// Generated by NVIDIA NVVM Compiler
//
// Compiler Build ID: CL-36424714
// Cuda compilation tools, release 13.0, V13.0.88
// Based on NVVM 20.0.0
//

.version 9.0
.target sm_100
.address_size 64

	// .globl	_Z17fill_thread_indexPii

.visible .entry _Z17fill_thread_indexPii(
	.param .u64 .ptr .align 1 _Z17fill_thread_indexPii_param_0,
	.param .u32 _Z17fill_thread_indexPii_param_1
)
{
	.reg .pred 	%p<2>;
	.reg .b32 	%r<6>;
	.reg .b64 	%rd<5>;

	ld.param.u64 	%rd1, [_Z17fill_thread_indexPii_param_0];
	ld.param.u32 	%r2, [_Z17fill_thread_indexPii_param_1];
	mov.u32 	%r3, %ctaid.x;
	mov.u32 	%r4, %ntid.x;
	mov.u32 	%r5, %tid.x;
	mad.lo.s32 	%r1, %r3, %r4, %r5;
	setp.ge.s32 	%p1, %r1, %r2;
	@%p1 bra 	$L__BB0_2;
	cvta.to.global.u64 	%rd2, %rd1;
	mul.wide.s32 	%rd3, %r1, 4;
	add.s64 	%rd4, %rd2, %rd3;
	st.global.u32 	[%rd4], %r1;
$L__BB0_2:
	ret;

}


// ===== COMPILED SASS (sm_100) =====

	.target	sm_100

	.elftype	@"ET_EXEC"


//--------------------- .note.nv.tkinfo           --------------------------
	.section	.note.nv.tkinfo,"",@"SHT_NOTE"
	.sectionflags	@"SHF_NOTE_NV_TKINFO"
	.tkinfo
        /*0018*/ 	.word	0x00000002
        /*0030*/ 	.string	""
        /*0030*/ 	.string	"ptxas"
        /*0030*/ 	.string	"Cuda compilation tools, release 13.0, V13.0.88"
        /*0030*/ 	.string	"Build cuda_13.0.r13.0/compiler.36424714_0"
        /*0030*/ 	.string	"-arch sm_100 -m 64 "



//--------------------- .note.nv.cuinfo           --------------------------
	.section	.note.nv.cuinfo,"",@"SHT_NOTE"
	.sectionflags	@"SHF_NOTE_NV_CUINFO"
        /*0018*/ 	.short	0x0002
        /*001a*/ 	.short	0x0064
        /*001c*/ 	.short	0x0082
	.zero		2


//--------------------- .nv.info                  --------------------------
	.section	.nv.info,"",@"SHT_CUDA_INFO"
	.align	4


	//----- nvinfo : EIATTR_REGCOUNT
	.align		4
        /*0000*/ 	.byte	0x04, 0x2f
        /*0002*/ 	.short	(.L_1 - .L_0)
	.align		4
.L_0:
        /*0004*/ 	.word	index@(_Z17fill_thread_indexPii)
        /*0008*/ 	.word	0x00000008


	//----- nvinfo : EIATTR_FRAME_SIZE
	.align		4
.L_1:
        /*000c*/ 	.byte	0x04, 0x11
        /*000e*/ 	.short	(.L_3 - .L_2)
	.align		4
.L_2:
        /*0010*/ 	.word	index@(_Z17fill_thread_indexPii)
        /*0014*/ 	.word	0x00000000


	//----- nvinfo : EIATTR_MIN_STACK_SIZE
	.align		4
.L_3:
        /*0018*/ 	.byte	0x04, 0x12
        /*001a*/ 	.short	(.L_5 - .L_4)
	.align		4
.L_4:
        /*001c*/ 	.word	index@(_Z17fill_thread_indexPii)
        /*0020*/ 	.word	0x00000000
.L_5:


//--------------------- .nv.compat                --------------------------
	.section	.nv.compat,"",@"SHT_CUDA_COMPAT_INFO"
	.align	4
        /*0000*/ 	.byte	0x02, 0x09, 0x00, 0x00, 0x02, 0x02, 0x01, 0x00, 0x02, 0x05, 0x05, 0x00, 0x03, 0x07, 0x01, 0x01
        /*0010*/ 	.byte	0x02, 0x03, 0x00, 0x00, 0x02, 0x06, 0x01, 0x00, 0x04, 0x0b, 0x08, 0x00, 0x09, 0x00, 0x00, 0x00
        /*0020*/ 	.byte	0x00, 0x00, 0x00, 0x00


//--------------------- .nv.info._Z17fill_thread_indexPii --------------------------
	.section	.nv.info._Z17fill_thread_indexPii,"",@"SHT_CUDA_INFO"
	.sectionflags	@""
	.align	4


	//----- nvinfo : EIATTR_CUDA_API_VERSION
	.align		4
        /*0000*/ 	.byte	0x04, 0x37
        /*0002*/ 	.short	(.L_7 - .L_6)
.L_6:
        /*0004*/ 	.word	0x00000082


	//----- nvinfo : EIATTR_KPARAM_INFO
	.align		4
.L_7:
        /*0008*/ 	.byte	0x04, 0x17
        /*000a*/ 	.short	(.L_9 - .L_8)
.L_8:
        /*000c*/ 	.word	0x00000000
        /*0010*/ 	.short	0x0001
        /*0012*/ 	.short	0x0008
        /*0014*/ 	.byte	0x00, 0xf0, 0x11, 0x00


	//----- nvinfo : EIATTR_KPARAM_INFO
	.align		4
.L_9:
        /*0018*/ 	.byte	0x04, 0x17
        /*001a*/ 	.short	(.L_11 - .L_10)
.L_10:
        /*001c*/ 	.word	0x00000000
        /*0020*/ 	.short	0x0000
        /*0022*/ 	.short	0x0000
        /*0024*/ 	.byte	0x00, 0xf5, 0x21, 0x00


	//----- nvinfo : EIATTR_SPARSE_MMA_MASK
	.align		4
.L_11:
        /*0028*/ 	.byte	0x03, 0x50
        /*002a*/ 	.short	0x0000


	//----- nvinfo : EIATTR_MAXREG_COUNT
	.align		4
        /*002c*/ 	.byte	0x03, 0x1b
        /*002e*/ 	.short	0x00ff


	//----- nvinfo : EIATTR_MERCURY_ISA_VERSION
	.align		4
        /*0030*/ 	.byte	0x03, 0x5f
        /*0032*/ 	.short	0x0101


	//----- nvinfo : EIATTR_VRC_CTA_INIT_COUNT
	.align		4
        /*0034*/ 	.byte	0x02, 0x4a
	.zero		1
	.zero		1


	//----- nvinfo : EIATTR_EXIT_INSTR_OFFSETS
	.align		4
        /*0038*/ 	.byte	0x04, 0x1c
        /*003a*/ 	.short	(.L_13 - .L_12)


	//   ....[0]....
.L_12:
        /*003c*/ 	.word	0x00000070


	//   ....[1]....
        /*0040*/ 	.word	0x000000c0


	//----- nvinfo : EIATTR_CBANK_PARAM_SIZE
	.align		4
.L_13:
        /*0044*/ 	.byte	0x03, 0x19
        /*0046*/ 	.short	0x000c


	//----- nvinfo : EIATTR_PARAM_CBANK
	.align		4
        /*0048*/ 	.byte	0x04, 0x0a
        /*004a*/ 	.short	(.L_15 - .L_14)
	.align		4
.L_14:
        /*004c*/ 	.word	index@(.nv.constant0._Z17fill_thread_indexPii)
        /*0050*/ 	.short	0x0380
        /*0052*/ 	.short	0x000c


	//----- nvinfo : EIATTR_SW_WAR
	.align		4
.L_15:
        /*0054*/ 	.byte	0x04, 0x36
        /*0056*/ 	.short	(.L_17 - .L_16)
.L_16:
        /*0058*/ 	.word	0x00000008
.L_17:


//--------------------- .nv.callgraph             --------------------------
	.section	.nv.callgraph,"",@"SHT_CUDA_CALLGRAPH"
	.align	4
	.sectionentsize	8
	.align		4
        /*0000*/ 	.word	0x00000000
	.align		4
        /*0004*/ 	.word	0xffffffff
	.align		4
        /*0008*/ 	.word	0x00000000
	.align		4
        /*000c*/ 	.word	0xfffffffe
	.align		4
        /*0010*/ 	.word	0x00000000
	.align		4
        /*0014*/ 	.word	0xfffffffd
	.align		4
        /*0018*/ 	.word	0x00000000
	.align		4
        /*001c*/ 	.word	0xfffffffc


//--------------------- .text._Z17fill_thread_indexPii --------------------------
	.section	.text._Z17fill_thread_indexPii,"ax",@progbits
	.align	128
        .global         _Z17fill_thread_indexPii
        .type           _Z17fill_thread_indexPii,@function
        .size           _Z17fill_thread_indexPii,(.L_x_1 - _Z17fill_thread_indexPii)
        .other          _Z17fill_thread_indexPii,@"STO_CUDA_ENTRY STV_DEFAULT"
_Z17fill_thread_indexPii:
.text._Z17fill_thread_indexPii:
[----:B------:R-:W-:Y:S01]  /*0000*/  LDC R1, c[0x0][0x37c] ;  /* 0x0000df00ff017b82 */ /* 0x000fe20000000800 */
[----:B------:R-:W0:Y:S07]  /*0010*/  S2R R0, SR_TID.X ;  /* 0x0000000000007919 */ /* 0x000e2e0000002100 */
[----:B------:R-:W0:Y:S01]  /*0020*/  S2UR UR4, SR_CTAID.X ;  /* 0x00000000000479c3 */ /* 0x000e220000002500 */
[----:B------:R-:W1:Y:S07]  /*0030*/  LDCU UR5, c[0x0][0x388] ;  /* 0x00007100ff0577ac */ /* 0x000e6e0008000800 */
[----:B------:R-:W0:Y:S02]  /*0040*/  LDC R5, c[0x0][0x360] ;  /* 0x0000d800ff057b82 */ /* 0x000e240000000800 */
[----:B0-----:R-:W-:-:S05]  /*0050*/  IMAD R5, R5, UR4, R0 ;  /* 0x0000000405057c24 */ /* 0x001fca000f8e0200 */
[----:B-1----:R-:W-:-:S13]  /*0060*/  ISETP.GE.AND P0, PT, R5, UR5, PT ;  /* 0x0000000505007c0c */ /* 0x002fda000bf06270 */
[----:B------:R-:W-:Y:S05]  /*0070*/  @P0 EXIT ;  /* 0x000000000000094d */ /* 0x000fea0003800000 */
[----:B------:R-:W0:Y:S01]  /*0080*/  LDC.64 R2, c[0x0][0x380] ;  /* 0x0000e000ff027b82 */ /* 0x000e220000000a00 */
[----:B------:R-:W1:Y:S01]  /*0090*/  LDCU.64 UR4, c[0x0][0x358] ;  /* 0x00006b00ff0477ac */ /* 0x000e620008000a00 */
[----:B0-----:R-:W-:-:S05]  /*00a0*/  IMAD.WIDE R2, R5, 0x4, R2 ;  /* 0x0000000405027825 */ /* 0x001fca00078e0202 */
[----:B-1----:R-:W-:Y:S01]  /*00b0*/  STG.E desc[UR4][R2.64], R5 ;  /* 0x0000000502007986 */ /* 0x002fe2000c101904 */
[----:B------:R-:W-:Y:S05]  /*00c0*/  EXIT ;  /* 0x000000000000794d */ /* 0x000fea0003800000 */
.L_x_0:
[----:B------:R-:W-:-:S00]  /*00d0*/  BRA `(.L_x_0) ;  /* 0xfffffffc00fc7947 */ /* 0x000fc0000383ffff */
[----:B------:R-:W-:-:S00]  /*00e0*/  NOP ;  /* 0x0000000000007918 */ /* 0x000fc00000000000 */
        /* <DEDUP_REMOVED lines=9> */
.L_x_1:


//--------------------- .nv.shared.reserved.0     --------------------------
	.section	.nv.shared.reserved.0,"aw",@nobits
	.weak		__nv_reservedSMEM_offset_0_alias
	.size		__nv_reservedSMEM_offset_0_alias, 0, 64
	.other		__nv_reservedSMEM_offset_0_alias,@"STO_CUDA_RESERVED_SHARED STV_DEFAULT"
__nv_reservedSMEM_offset_0_alias:
	.zero		0
	.zero		64


//--------------------- .nv.constant0._Z17fill_thread_indexPii --------------------------
	.section	.nv.constant0._Z17fill_thread_indexPii,"a",@progbits
	.sectionflags	@""
	.align	4
.nv.constant0._Z17fill_thread_indexPii:
	.zero		908


//--------------------- SYMBOLS --------------------------

	.type		.nv.reservedSmem.offset0,@object
	.size		.nv.reservedSmem.offset0,0x4
